//
// Generated by NVIDIA NVVM Compiler
//
// Compiler Build ID: CL-36424714
// Cuda compilation tools, release 13.0, V13.0.88
// Based on NVVM 20.0.0
//

.version 9.0
.target sm_100
.address_size 64

	// .globl	vecAdd

.visible .entry vecAdd(
	.param .u32 vecAdd_param_0,
	.param .u64 .ptr .align 1 vecAdd_param_1,
	.param .u64 .ptr .align 1 vecAdd_param_2,
	.param .u64 .ptr .align 1 vecAdd_param_3,
	.param .u64 vecAdd_param_4
)
{
	.reg .pred 	%p<2>;
	.reg .b32 	%r<20>;
	.reg .b32 	%f<2>;
	.reg .b64 	%rd<7>;

	ld.param.u64 	%rd2, [vecAdd_param_3];
	ld.param.u64 	%rd3, [vecAdd_param_4];
	mov.u32 	%r1, %tid.x;
	mov.u32 	%r2, %ntid.x;
	mov.u32 	%r3, %ctaid.x;
	mad.lo.s32 	%r4, %r2, %r3, %r1;
	mov.u32 	%r5, %tid.y;
	mov.u32 	%r6, %ntid.y;
	mov.u32 	%r7, %ctaid.y;
	mad.lo.s32 	%r8, %r6, %r7, %r5;
	mov.u32 	%r9, %tid.z;
	mov.u32 	%r10, %ntid.z;
	mov.u32 	%r11, %ctaid.z;
	mad.lo.s32 	%r12, %r10, %r11, %r9;
	mov.u32 	%r13, %nctaid.x;
	mul.lo.s32 	%r14, %r2, %r13;
	mad.lo.s32 	%r15, %r8, %r14, %r4;
	mov.u32 	%r16, %nctaid.y;
	mad.lo.s32 	%r17, %r6, %r16, %r14;
	mad.lo.s32 	%r18, %r12, %r17, %r15;
	cvt.s64.s32 	%rd1, %r18;
	setp.le.u64 	%p1, %rd3, %rd1;
	@%p1 bra 	$L__BB0_2;
	cvt.u32.u64 	%r19, %rd1;
	cvta.to.global.u64 	%rd4, %rd2;
	shl.b64 	%rd5, %rd1, 2;
	add.s64 	%rd6, %rd4, %rd5;
	cvt.rn.f32.s32 	%f1, %r19;
	st.global.f32 	[%rd6], %f1;
$L__BB0_2:
	ret;

}


// ===== COMPILED SASS (sm_100) =====

	.target	sm_100

	.elftype	@"ET_EXEC"


//--------------------- .note.nv.tkinfo           --------------------------
	.section	.note.nv.tkinfo,"",@"SHT_NOTE"
	.sectionflags	@"SHF_NOTE_NV_TKINFO"
	.tkinfo
        /*0018*/ 	.word	0x00000002
        /*0030*/ 	.string	""
        /*0030*/ 	.string	"ptxas"
        /*0030*/ 	.string	"Cuda compilation tools, release 13.0, V13.0.88"
        /*0030*/ 	.string	"Build cuda_13.0.r13.0/compiler.36424714_0"
        /*0030*/ 	.string	"-arch sm_100 -m 64 "



//--------------------- .note.nv.cuinfo           --------------------------
	.section	.note.nv.cuinfo,"",@"SHT_NOTE"
	.sectionflags	@"SHF_NOTE_NV_CUINFO"
        /*0018*/ 	.short	0x0002
        /*001a*/ 	.short	0x0064
        /*001c*/ 	.short	0x0082
	.zero		2


//--------------------- .nv.info                  --------------------------
	.section	.nv.info,"",@"SHT_CUDA_INFO"
	.align	4


	//----- nvinfo : EIATTR_REGCOUNT
	.align		4
        /*0000*/ 	.byte	0x04, 0x2f
        /*0002*/ 	.short	(.L_1 - .L_0)
	.align		4
.L_0:
        /*0004*/ 	.word	index@(vecAdd)
        /*0008*/ 	.word	0x0000000a


	//----- nvinfo : EIATTR_FRAME_SIZE
	.align		4
.L_1:
        /*000c*/ 	.byte	0x04, 0x11
        /*000e*/ 	.short	(.L_3 - .L_2)
	.align		4
.L_2:
        /*0010*/ 	.word	index@(vecAdd)
        /*0014*/ 	.word	0x00000000


	//----- nvinfo : EIATTR_MIN_STACK_SIZE
	.align		4
.L_3:
        /*0018*/ 	.byte	0x04, 0x12
        /*001a*/ 	.short	(.L_5 - .L_4)
	.align		4
.L_4:
        /*001c*/ 	.word	index@(vecAdd)
        /*0020*/ 	.word	0x00000000
.L_5:


//--------------------- .nv.compat                --------------------------
	.section	.nv.compat,"",@"SHT_CUDA_COMPAT_INFO"
	.align	4
        /*0000*/ 	.byte	0x02, 0x09, 0x00, 0x00, 0x02, 0x02, 0x01, 0x00, 0x02, 0x05, 0x05, 0x00, 0x03, 0x07, 0x01, 0x01
        /*0010*/ 	.byte	0x02, 0x03, 0x00, 0x00, 0x02, 0x06, 0x01, 0x00, 0x04, 0x0b, 0x08, 0x00, 0x09, 0x00, 0x00, 0x00
        /*0020*/ 	.byte	0x00, 0x00, 0x00, 0x00


//--------------------- .nv.info.vecAdd           --------------------------
	.section	.nv.info.vecAdd,"",@"SHT_CUDA_INFO"
	.sectionflags	@""
	.align	4


	//----- nvinfo : EIATTR_CUDA_API_VERSION
	.align		4
        /*0000*/ 	.byte	0x04, 0x37
        /*0002*/ 	.short	(.L_7 - .L_6)
.L_6:
        /*0004*/ 	.word	0x00000082


	//----- nvinfo : EIATTR_KPARAM_INFO
	.align		4
.L_7:
        /*0008*/ 	.byte	0x04, 0x17
        /*000a*/ 	.short	(.L_9 - .L_8)
.L_8:
        /*000c*/ 	.word	0x00000000
        /*0010*/ 	.short	0x0004
        /*0012*/ 	.short	0x0020
        /*0014*/ 	.byte	0x00, 0xf0, 0x21, 0x00


	//----- nvinfo : EIATTR_KPARAM_INFO
	.align		4
.L_9:
        /*0018*/ 	.byte	0x04, 0x17
        /*001a*/ 	.short	(.L_11 - .L_10)
.L_10:
        /*001c*/ 	.word	0x00000000
        /*0020*/ 	.short	0x0003
        /*0022*/ 	.short	0x0018
        /*0024*/ 	.byte	0x00, 0xf5, 0x21, 0x00


	//----- nvinfo : EIATTR_KPARAM_INFO
	.align		4
.L_11:
        /*0028*/ 	.byte	0x04, 0x17
        /*002a*/ 	.short	(.L_13 - .L_12)
.L_12:
        /*002c*/ 	.word	0x00000000
        /*0030*/ 	.short	0x0002
        /*0032*/ 	.short	0x0010
        /*0034*/ 	.byte	0x00, 0xf5, 0x21, 0x00


	//----- nvinfo : EIATTR_KPARAM_INFO
	.align		4
.L_13:
        /*0038*/ 	.byte	0x04, 0x17
        /*003a*/ 	.short	(.L_15 - .L_14)
.L_14:
        /*003c*/ 	.word	0x00000000
        /*0040*/ 	.short	0x0001
        /*0042*/ 	.short	0x0008
        /*0044*/ 	.byte	0x00, 0xf5, 0x21, 0x00


	//----- nvinfo : EIATTR_KPARAM_INFO
	.align		4
.L_15:
        /*0048*/ 	.byte	0x04, 0x17
        /*004a*/ 	.short	(.L_17 - .L_16)
.L_16:
        /*004c*/ 	.word	0x00000000
        /*0050*/ 	.short	0x0000
        /*0052*/ 	.short	0x0000
        /*0054*/ 	.byte	0x00, 0xf0, 0x11, 0x00


	//----- nvinfo : EIATTR_SPARSE_MMA_MASK
	.align		4
.L_17:
        /*0058*/ 	.byte	0x03, 0x50
        /*005a*/ 	.short	0x0000


	//----- nvinfo : EIATTR_MAXREG_COUNT
	.align		4
        /*005c*/ 	.byte	0x03, 0x1b
        /*005e*/ 	.short	0x00ff


	//----- nvinfo : EIATTR_MERCURY_ISA_VERSION
	.align		4
        /*0060*/ 	.byte	0x03, 0x5f
        /*0062*/ 	.short	0x0101


	//----- nvinfo : EIATTR_VRC_CTA_INIT_COUNT
	.align		4
        /*0064*/ 	.byte	0x02, 0x4a
	.zero		1
	.zero		1


	//----- nvinfo : EIATTR_EXIT_INSTR_OFFSETS
	.align		4
        /*0068*/ 	.byte	0x04, 0x1c
        /*006a*/ 	.short	(.L_19 - .L_18)


	//   ....[0]....
.L_18:
        /*006c*/ 	.word	0x00000170


	//   ....[1]....
        /*0070*/ 	.word	0x000001e0


	//----- nvinfo : EIATTR_CBANK_PARAM_SIZE
	.align		4
.L_19:
        /*0074*/ 	.byte	0x03, 0x19
        /*0076*/ 	.short	0x0028


	//----- nvinfo : EIATTR_PARAM_CBANK
	.align		4
        /*0078*/ 	.byte	0x04, 0x0a
        /*007a*/ 	.short	(.L_21 - .L_20)
	.align		4
.L_20:
        /*007c*/ 	.word	index@(.nv.constant0.vecAdd)
        /*0080*/ 	.short	0x0380
        /*0082*/ 	.short	0x0028


	//----- nvinfo : EIATTR_SW_WAR
	.align		4
.L_21:
        /*0084*/ 	.byte	0x04, 0x36
        /*0086*/ 	.short	(.L_23 - .L_22)
.L_22:
        /*0088*/ 	.word	0x00000008
.L_23:


//--------------------- .nv.callgraph             --------------------------
	.section	.nv.callgraph,"",@"SHT_CUDA_CALLGRAPH"
	.align	4
	.sectionentsize	8
	.align		4
        /*0000*/ 	.word	0x00000000
	.align		4
        /*0004*/ 	.word	0xffffffff
	.align		4
        /*0008*/ 	.word	0x00000000
	.align		4
        /*000c*/ 	.word	0xfffffffe
	.align		4
        /*0010*/ 	.word	0x00000000
	.align		4
        /*0014*/ 	.word	0xfffffffd
	.align		4
        /*0018*/ 	.word	0x00000000
	.align		4
        /*001c*/ 	.word	0xfffffffc


//--------------------- .text.vecAdd              --------------------------
	.section	.text.vecAdd,"ax",@progbits
	.align	128
        .global         vecAdd
        .type           vecAdd,@function
        .size           vecAdd,(.L_x_1 - vecAdd)
        .other          vecAdd,@"STO_CUDA_ENTRY STV_DEFAULT"
vecAdd:
.text.vecAdd:
[----:B------:R-:W-:Y:S01]  /*0000*/  LDC R1, c[0x0][0x37c] ;  /* 0x0000df00ff017b82 */ /* 0x000fe20000000800 */
[----:B------:R-:W0:Y:S01]  /*0010*/  S2R R0, SR_TID.X ;  /* 0x0000000000007919 */ /* 0x000e220000002100 */
[----:B------:R-:W1:Y:S01]  /*0020*/  LDCU UR7, c[0x0][0x360] ;  /* 0x00006c00ff0777ac */ /* 0x000e620008000800 */
[----:B------:R-:W0:Y:S01]  /*0030*/  S2R R3, SR_CTAID.X ;  /* 0x0000000000037919 */ /* 0x000e220000002500 */
[----:B------:R-:W2:Y:S01]  /*0040*/  LDCU UR5, c[0x0][0x364] ;  /* 0x00006c80ff0577ac */ /* 0x000ea20008000800 */
[----:B------:R-:W2:Y:S01]  /*0050*/  S2R R2, SR_TID.Y ;  /* 0x0000000000027919 */ /* 0x000ea20000002200 */
[----:B------:R-:W3:Y:S01]  /*0060*/  LDCU UR8, c[0x0][0x368] ;  /* 0x00006d00ff0877ac */ /* 0x000ee20008000800 */
[----:B------:R-:W2:Y:S01]  /*0070*/  S2R R5, SR_CTAID.Y ;  /* 0x0000000000057919 */ /* 0x000ea20000002600 */
[----:B------:R-:W1:Y:S01]  /*0080*/  LDCU UR4, c[0x0][0x370] ;  /* 0x00006e00ff0477ac */ /* 0x000e620008000800 */
[----:B------:R-:W3:Y:S01]  /*0090*/  S2R R4, SR_TID.Z ;  /* 0x0000000000047919 */ /* 0x000ee20000002300 */
[----:B------:R-:W4:Y:S01]  /*00a0*/  LDCU UR6, c[0x0][0x374] ;  /* 0x00006e80ff0677ac */ /* 0x000f220008000800 */
[----:B------:R-:W3:Y:S01]  /*00b0*/  S2R R7, SR_CTAID.Z ;  /* 0x0000000000077919 */ /* 0x000ee20000002700 */
[----:B------:R-:W5:Y:S01]  /*00c0*/  LDCU.64 UR10, c[0x0][0x3a0] ;  /* 0x00007400ff0a77ac */ /* 0x000f620008000a00 */
[----:B-1----:R-:W-:-:S02]  /*00d0*/  UIMAD UR4, UR7, UR4, URZ ;  /* 0x00000004070472a4 */ /* 0x002fc4000f8e02ff */
[----:B0-----:R-:W-:Y:S02]  /*00e0*/  IMAD R0, R3, UR7, R0 ;  /* 0x0000000703007c24 */ /* 0x001fe4000f8e0200 */
[----:B--2---:R-:W-:Y:S01]  /*00f0*/  IMAD R3, R5, UR5, R2 ;  /* 0x0000000505037c24 */ /* 0x004fe2000f8e0202 */
[----:B----4-:R-:W-:-:S03]  /*0100*/  UIMAD UR5, UR5, UR6, UR4 ;  /* 0x00000006050572a4 */ /* 0x010fc6000f8e0204 */
[----:B------:R-:W-:Y:S02]  /*0110*/  IMAD R3, R3, UR4, R0 ;  /* 0x0000000403037c24 */ /* 0x000fe4000f8e0200 */
[----:B---3--:R-:W-:-:S04]  /*0120*/  IMAD R2, R7, UR8, R4 ;  /* 0x0000000807027c24 */ /* 0x008fc8000f8e0204 */
[----:B------:R-:W-:-:S05]  /*0130*/  IMAD R0, R2, UR5, R3 ;  /* 0x0000000502007c24 */ /* 0x000fca000f8e0203 */
[----:B-----5:R-:W-:Y:S02]  /*0140*/  ISETP.GE.U32.AND P0, PT, R0, UR10, PT ;  /* 0x0000000a00007c0c */ /* 0x020fe4000bf06070 */
[----:B------:R-:W-:-:S04]  /*0150*/  SHF.R.S32.HI R3, RZ, 0x1f, R0 ;  /* 0x0000001fff037819 */ /* 0x000fc80000011400 */
[----:B------:R-:W-:-:S13]  /*0160*/  ISETP.GE.U32.AND.EX P0, PT, R3, UR11, PT, P0 ;  /* 0x0000000b03007c0c */ /* 0x000fda000bf06100 */
[----:B------:R-:W-:Y:S05]  /*0170*/  @P0 EXIT ;  /* 0x000000000000094d */ /* 0x000fea0003800000 */
[----:B------:R-:W0:Y:S01]  /*0180*/  LDCU.64 UR6, c[0x0][0x398] ;  /* 0x00007300ff0677ac */ /* 0x000e220008000a00 */
[----:B------:R-:W-:Y:S01]  /*0190*/  I2FP.F32.S32 R5, R0 ;  /* 0x0000000000057245 */ /* 0x000fe20000201400 */
[----:B------:R-:W1:Y:S01]  /*01a0*/  LDCU.64 UR4, c[0x0][0x358] ;  /* 0x00006b00ff0477ac */ /* 0x000e620008000a00 */
[----:B0-----:R-:W-:-:S04]  /*01b0*/  LEA R2, P0, R0, UR6, 0x2 ;  /* 0x0000000600027c11 */ /* 0x001fc8000f8010ff */
[----:B------:R-:W-:-:S05]  /*01c0*/  LEA.HI.X R3, R0, UR7, R3, 0x2, P0 ;  /* 0x0000000700037c11 */ /* 0x000fca00080f1403 */
[----:B-1----:R-:W-:Y:S01]  /*01d0*/  STG.E desc[UR4][R2.64], R5 ;  /* 0x0000000502007986 */ /* 0x002fe2000c101904 */
[----:B------:R-:W-:Y:S05]  /*01e0*/  EXIT ;  /* 0x000000000000794d */ /* 0x000fea0003800000 */
.L_x_0:
[----:B------:R-:W-:-:S00]  /*01f0*/  BRA `(.L_x_0) ;  /* 0xfffffffc00fc7947 */ /* 0x000fc0000383ffff */
[----:B------:R-:W-:-:S00]  /*0200*/  NOP ;  /* 0x0000000000007918 */ /* 0x000fc00000000000 */
[----:B------:R-:W-:-:S00]  /*0210*/  NOP ;  /* 0x0000000000007918 */ /* 0x000fc00000000000 */
[----:B------:R-:W-:-:S00]  /*0220*/  NOP ;  /* 0x0000000000007918 */ /* 0x000fc00000000000 */
[----:B------:R-:W-:-:S00]  /*0230*/  NOP ;  /* 0x0000000000007918 */ /* 0x000fc00000000000 */
[----:B------:R-:W-:-:S00]  /*0240*/  NOP ;  /* 0x0000000000007918 */ /* 0x000fc00000000000 */
[----:B------:R-:W-:-:S00]  /*0250*/  NOP ;  /* 0x0000000000007918 */ /* 0x000fc00000000000 */
[----:B------:R-:W-:-:S00]  /*0260*/  NOP ;  /* 0x0000000000007918 */ /* 0x000fc00000000000 */
[----:B------:R-:W-:-:S00]  /*0270*/  NOP ;  /* 0x0000000000007918 */ /* 0x000fc00000000000 */
.L_x_1:


//--------------------- .nv.shared.reserved.0     --------------------------
	.section	.nv.shared.reserved.0,"aw",@nobits
	.weak		__nv_reservedSMEM_offset_0_alias
	.size		__nv_reservedSMEM_offset_0_alias, 0, 64
	.other		__nv_reservedSMEM_offset_0_alias,@"STO_CUDA_RESERVED_SHARED STV_DEFAULT"
__nv_reservedSMEM_offset_0_alias:
	.zero		0
	.zero		64


//--------------------- .nv.constant0.vecAdd      --------------------------
	.section	.nv.constant0.vecAdd,"a",@progbits
	.sectionflags	@""
	.align	4
.nv.constant0.vecAdd:
	.zero		936


//--------------------- SYMBOLS --------------------------

	.type		.nv.reservedSmem.offset0,@object
	.size		.nv.reservedSmem.offset0,0x4
